//
// Generated by NVIDIA NVVM Compiler
//
// Compiler Build ID: CL-36424714
// Cuda compilation tools, release 13.0, V13.0.88
// Based on NVVM 20.0.0
//

.version 9.0
.target sm_100
.address_size 64

	// .globl	_Z14euler_paraleloPffi

.visible .entry _Z14euler_paraleloPffi(
	.param .u64 .ptr .align 1 _Z14euler_paraleloPffi_param_0,
	.param .f32 _Z14euler_paraleloPffi_param_1,
	.param .u32 _Z14euler_paraleloPffi_param_2
)
{
	.reg .pred 	%p<34>;
	.reg .b32 	%r<54>;
	.reg .b32 	%f<228>;
	.reg .b64 	%rd<5>;

	ld.param.u64 	%rd2, [_Z14euler_paraleloPffi_param_0];
	ld.param.f32 	%f26, [_Z14euler_paraleloPffi_param_1];
	ld.param.u32 	%r9, [_Z14euler_paraleloPffi_param_2];
	mov.u32 	%r10, %tid.x;
	mov.u32 	%r11, %ctaid.x;
	mov.u32 	%r12, %ntid.x;
	mad.lo.s32 	%r1, %r11, %r12, %r10;
	setp.gt.s32 	%p1, %r1, %r9;
	@%p1 bra 	$L__BB0_23;
	cvta.to.global.u64 	%rd1, %rd2;
	setp.lt.s32 	%p2, %r1, 1;
	mov.f32 	%f224, 0f00000000;
	@%p2 bra 	$L__BB0_22;
	setp.eq.s32 	%p3, %r1, 1;
	mov.b32 	%r53, 0;
	mov.f32 	%f224, 0f00000000;
	@%p3 bra 	$L__BB0_15;
	and.b32  	%r53, %r1, 2147483646;
	mov.f32 	%f224, 0f00000000;
	mov.b32 	%r51, 0;
	mov.u32 	%r52, %r51;
$L__BB0_4:
	cvt.rn.f32.u32 	%f32, %r52;
	mul.f32 	%f2, %f26, %f32;
	abs.f32 	%f3, %f2;
	setp.eq.f32 	%p4, %f2, 0f3F800000;
	mov.f32 	%f222, 0f3F800000;
	@%p4 bra 	$L__BB0_9;
	setp.num.f32 	%p5, %f3, %f3;
	@%p5 bra 	$L__BB0_7;
	mov.f32 	%f88, 0f40000000;
	add.rn.f32 	%f222, %f2, %f88;
	bra.uni 	$L__BB0_9;
$L__BB0_7:
	setp.lt.f32 	%p6, %f3, 0f00800000;
	mul.f32 	%f33, %f3, 0f4B800000;
	selp.f32 	%f34, %f33, %f3, %p6;
	mov.b32 	%r15, %f34;
	add.s32 	%r16, %r15, -1060439283;
	and.b32  	%r17, %r16, -8388608;
	sub.s32 	%r18, %r15, %r17;
	mov.b32 	%f35, %r18;
	cvt.rn.f32.s32 	%f36, %r17;
	selp.f32 	%f37, 0fC1C00000, 0f00000000, %p6;
	fma.rn.f32 	%f38, %f36, 0f34000000, %f37;
	add.f32 	%f39, %f35, 0fBF800000;
	add.f32 	%f40, %f35, 0f3F800000;
	rcp.approx.ftz.f32 	%f41, %f40;
	add.f32 	%f42, %f39, %f39;
	mul.f32 	%f43, %f42, %f41;
	mul.f32 	%f44, %f43, %f43;
	neg.f32 	%f45, %f43;
	sub.f32 	%f46, %f39, %f43;
	add.f32 	%f47, %f46, %f46;
	fma.rn.f32 	%f48, %f45, %f39, %f47;
	mul.rn.f32 	%f49, %f41, %f48;
	fma.rn.f32 	%f50, %f44, 0f3A2C32E4, 0f3B52E7DB;
	fma.rn.f32 	%f51, %f50, %f44, 0f3C93BB73;
	fma.rn.f32 	%f52, %f51, %f44, 0f3DF6384F;
	mul.rn.f32 	%f53, %f52, %f44;
	fma.rn.f32 	%f54, %f43, 0f3FB8AA3B, %f38;
	mul.f32 	%f55, %f53, 0f40400000;
	sub.f32 	%f56, %f38, %f54;
	fma.rn.f32 	%f57, %f43, 0f3FB8AA3B, %f56;
	fma.rn.f32 	%f58, %f49, 0f3FB8AA3B, %f57;
	fma.rn.f32 	%f59, %f43, 0f32A55E34, %f58;
	fma.rn.f32 	%f60, %f55, %f49, %f59;
	fma.rn.f32 	%f61, %f53, %f43, %f60;
	add.rn.f32 	%f62, %f54, %f61;
	mov.f32 	%f63, 0f40000000;
	mul.rn.f32 	%f64, %f62, %f63;
	cvt.rni.f32.f32 	%f65, %f64;
	sub.f32 	%f66, %f64, %f65;
	neg.f32 	%f67, %f64;
	fma.rn.f32 	%f68, %f62, 0f40000000, %f67;
	neg.f32 	%f69, %f54;
	add.rn.f32 	%f70, %f62, %f69;
	neg.f32 	%f71, %f70;
	add.rn.f32 	%f72, %f61, %f71;
	fma.rn.f32 	%f73, %f72, 0f40000000, %f68;
	add.f32 	%f74, %f66, %f73;
	setp.gt.f32 	%p7, %f65, 0f00000000;
	selp.b32 	%r19, 0, -2097152000, %p7;
	setp.neu.f32 	%p8, %f2, 0f00000000;
	setp.neu.f32 	%p9, %f3, 0f7F800000;
	setp.lt.f32 	%p10, %f64, 0f00000000;
	selp.f32 	%f75, 0f00000000, 0f7F800000, %p10;
	abs.f32 	%f76, %f64;
	setp.gt.f32 	%p11, %f76, 0f43180000;
	cvt.rzi.s32.f32 	%r20, %f65;
	shl.b32 	%r21, %r20, 23;
	sub.s32 	%r22, %r21, %r19;
	mov.b32 	%f77, %r22;
	add.s32 	%r23, %r19, 2130706432;
	mov.b32 	%f78, %r23;
	fma.rn.f32 	%f79, %f74, 0f391FCB8E, 0f3AAF85ED;
	fma.rn.f32 	%f80, %f79, %f74, 0f3C1D9856;
	fma.rn.f32 	%f81, %f80, %f74, 0f3D6357BB;
	fma.rn.f32 	%f82, %f81, %f74, 0f3E75FDEC;
	fma.rn.f32 	%f83, %f82, %f74, 0f3F317218;
	fma.rn.f32 	%f84, %f83, %f74, 0f3F800000;
	mul.f32 	%f85, %f84, %f78;
	mul.f32 	%f86, %f85, %f77;
	selp.f32 	%f222, %f75, %f86, %p11;
	and.pred  	%p12, %p8, %p9;
	@%p12 bra 	$L__BB0_9;
	add.f32 	%f87, %f2, %f2;
	mov.b32 	%r24, %f87;
	and.b32  	%r25, %r24, 2147483647;
	mov.b32 	%f222, %r25;
$L__BB0_9:
	mul.f32 	%f8, %f222, 0f41100000;
	add.s32 	%r5, %r52, 1;
	cvt.rn.f32.u32 	%f90, %r5;
	mul.f32 	%f9, %f26, %f90;
	abs.f32 	%f10, %f9;
	setp.eq.f32 	%p13, %f9, 0f3F800000;
	mov.f32 	%f223, 0f3F800000;
	@%p13 bra 	$L__BB0_14;
	setp.nan.f32 	%p14, %f10, %f10;
	@%p14 bra 	$L__BB0_13;
	setp.lt.f32 	%p15, %f10, 0f00800000;
	mul.f32 	%f91, %f10, 0f4B800000;
	selp.f32 	%f92, %f91, %f10, %p15;
	mov.b32 	%r26, %f92;
	add.s32 	%r27, %r26, -1060439283;
	and.b32  	%r28, %r27, -8388608;
	sub.s32 	%r29, %r26, %r28;
	mov.b32 	%f93, %r29;
	cvt.rn.f32.s32 	%f94, %r28;
	selp.f32 	%f95, 0fC1C00000, 0f00000000, %p15;
	fma.rn.f32 	%f96, %f94, 0f34000000, %f95;
	add.f32 	%f97, %f93, 0fBF800000;
	add.f32 	%f98, %f93, 0f3F800000;
	rcp.approx.ftz.f32 	%f99, %f98;
	add.f32 	%f100, %f97, %f97;
	mul.f32 	%f101, %f100, %f99;
	mul.f32 	%f102, %f101, %f101;
	neg.f32 	%f103, %f101;
	sub.f32 	%f104, %f97, %f101;
	add.f32 	%f105, %f104, %f104;
	fma.rn.f32 	%f106, %f103, %f97, %f105;
	mul.rn.f32 	%f107, %f99, %f106;
	fma.rn.f32 	%f108, %f102, 0f3A2C32E4, 0f3B52E7DB;
	fma.rn.f32 	%f109, %f108, %f102, 0f3C93BB73;
	fma.rn.f32 	%f110, %f109, %f102, 0f3DF6384F;
	mul.rn.f32 	%f111, %f110, %f102;
	fma.rn.f32 	%f112, %f101, 0f3FB8AA3B, %f96;
	mul.f32 	%f113, %f111, 0f40400000;
	sub.f32 	%f114, %f96, %f112;
	fma.rn.f32 	%f115, %f101, 0f3FB8AA3B, %f114;
	fma.rn.f32 	%f116, %f107, 0f3FB8AA3B, %f115;
	fma.rn.f32 	%f117, %f101, 0f32A55E34, %f116;
	fma.rn.f32 	%f118, %f113, %f107, %f117;
	fma.rn.f32 	%f119, %f111, %f101, %f118;
	add.rn.f32 	%f120, %f112, %f119;
	mov.f32 	%f121, 0f40000000;
	mul.rn.f32 	%f122, %f120, %f121;
	cvt.rni.f32.f32 	%f123, %f122;
	sub.f32 	%f124, %f122, %f123;
	neg.f32 	%f125, %f122;
	fma.rn.f32 	%f126, %f120, 0f40000000, %f125;
	neg.f32 	%f127, %f112;
	add.rn.f32 	%f128, %f120, %f127;
	neg.f32 	%f129, %f128;
	add.rn.f32 	%f130, %f119, %f129;
	fma.rn.f32 	%f131, %f130, 0f40000000, %f126;
	add.f32 	%f132, %f124, %f131;
	setp.gt.f32 	%p16, %f123, 0f00000000;
	selp.b32 	%r30, 0, -2097152000, %p16;
	setp.neu.f32 	%p17, %f9, 0f00000000;
	setp.neu.f32 	%p18, %f10, 0f7F800000;
	setp.lt.f32 	%p19, %f122, 0f00000000;
	selp.f32 	%f133, 0f00000000, 0f7F800000, %p19;
	abs.f32 	%f134, %f122;
	setp.gt.f32 	%p20, %f134, 0f43180000;
	cvt.rzi.s32.f32 	%r31, %f123;
	shl.b32 	%r32, %r31, 23;
	sub.s32 	%r33, %r32, %r30;
	mov.b32 	%f135, %r33;
	add.s32 	%r34, %r30, 2130706432;
	mov.b32 	%f136, %r34;
	fma.rn.f32 	%f137, %f132, 0f391FCB8E, 0f3AAF85ED;
	fma.rn.f32 	%f138, %f137, %f132, 0f3C1D9856;
	fma.rn.f32 	%f139, %f138, %f132, 0f3D6357BB;
	fma.rn.f32 	%f140, %f139, %f132, 0f3E75FDEC;
	fma.rn.f32 	%f141, %f140, %f132, 0f3F317218;
	fma.rn.f32 	%f142, %f141, %f132, 0f3F800000;
	mul.f32 	%f143, %f142, %f136;
	mul.f32 	%f144, %f143, %f135;
	selp.f32 	%f223, %f133, %f144, %p20;
	and.pred  	%p21, %p17, %p18;
	@%p21 bra 	$L__BB0_14;
	add.f32 	%f145, %f9, %f9;
	mov.b32 	%r35, %f145;
	and.b32  	%r36, %r35, 2147483647;
	mov.b32 	%f223, %r36;
	bra.uni 	$L__BB0_14;
$L__BB0_13:
	mov.f32 	%f146, 0f40000000;
	add.rn.f32 	%f223, %f9, %f146;
$L__BB0_14:
	mul.f32 	%f147, %f223, 0f41100000;
	add.s32 	%r37, %r51, 4;
	cvt.rn.f32.u32 	%f148, %r37;
	mul.f32 	%f149, %f26, %f148;
	sub.f32 	%f150, %f147, %f149;
	add.f32 	%f151, %f150, 0f40A00000;
	cvt.rn.f32.u32 	%f152, %r51;
	mul.f32 	%f153, %f26, %f152;
	sub.f32 	%f154, %f8, %f153;
	add.f32 	%f155, %f154, 0f40A00000;
	add.f32 	%f156, %f224, %f155;
	add.f32 	%f224, %f156, %f151;
	add.s32 	%r51, %r51, 8;
	add.s32 	%r52, %r5, 1;
	setp.ne.s32 	%p22, %r52, %r53;
	@%p22 bra 	$L__BB0_4;
$L__BB0_15:
	and.b32  	%r38, %r1, 1;
	setp.eq.b32 	%p23, %r38, 1;
	not.pred 	%p24, %p23;
	@%p24 bra 	$L__BB0_22;
	cvt.rn.f32.u32 	%f158, %r53;
	mul.f32 	%f18, %f26, %f158;
	abs.f32 	%f19, %f18;
	setp.eq.f32 	%p25, %f18, 0f3F800000;
	mov.f32 	%f226, 0f3F800000;
	@%p25 bra 	$L__BB0_21;
	setp.nan.f32 	%p26, %f19, %f19;
	@%p26 bra 	$L__BB0_20;
	setp.lt.f32 	%p27, %f19, 0f00800000;
	mul.f32 	%f159, %f19, 0f4B800000;
	selp.f32 	%f160, %f159, %f19, %p27;
	mov.b32 	%r39, %f160;
	add.s32 	%r40, %r39, -1060439283;
	and.b32  	%r41, %r40, -8388608;
	sub.s32 	%r42, %r39, %r41;
	mov.b32 	%f161, %r42;
	cvt.rn.f32.s32 	%f162, %r41;
	selp.f32 	%f163, 0fC1C00000, 0f00000000, %p27;
	fma.rn.f32 	%f164, %f162, 0f34000000, %f163;
	add.f32 	%f165, %f161, 0fBF800000;
	add.f32 	%f166, %f161, 0f3F800000;
	rcp.approx.ftz.f32 	%f167, %f166;
	add.f32 	%f168, %f165, %f165;
	mul.f32 	%f169, %f168, %f167;
	mul.f32 	%f170, %f169, %f169;
	neg.f32 	%f171, %f169;
	sub.f32 	%f172, %f165, %f169;
	add.f32 	%f173, %f172, %f172;
	fma.rn.f32 	%f174, %f171, %f165, %f173;
	mul.rn.f32 	%f175, %f167, %f174;
	fma.rn.f32 	%f176, %f170, 0f3A2C32E4, 0f3B52E7DB;
	fma.rn.f32 	%f177, %f176, %f170, 0f3C93BB73;
	fma.rn.f32 	%f178, %f177, %f170, 0f3DF6384F;
	mul.rn.f32 	%f179, %f178, %f170;
	fma.rn.f32 	%f180, %f169, 0f3FB8AA3B, %f164;
	mul.f32 	%f181, %f179, 0f40400000;
	sub.f32 	%f182, %f164, %f180;
	fma.rn.f32 	%f183, %f169, 0f3FB8AA3B, %f182;
	fma.rn.f32 	%f184, %f175, 0f3FB8AA3B, %f183;
	fma.rn.f32 	%f185, %f169, 0f32A55E34, %f184;
	fma.rn.f32 	%f186, %f181, %f175, %f185;
	fma.rn.f32 	%f187, %f179, %f169, %f186;
	add.rn.f32 	%f188, %f180, %f187;
	mov.f32 	%f189, 0f40000000;
	mul.rn.f32 	%f190, %f188, %f189;
	cvt.rni.f32.f32 	%f191, %f190;
	sub.f32 	%f192, %f190, %f191;
	neg.f32 	%f193, %f190;
	fma.rn.f32 	%f194, %f188, 0f40000000, %f193;
	neg.f32 	%f195, %f180;
	add.rn.f32 	%f196, %f188, %f195;
	neg.f32 	%f197, %f196;
	add.rn.f32 	%f198, %f187, %f197;
	fma.rn.f32 	%f199, %f198, 0f40000000, %f194;
	add.f32 	%f200, %f192, %f199;
	setp.gt.f32 	%p28, %f191, 0f00000000;
	selp.b32 	%r43, 0, -2097152000, %p28;
	setp.neu.f32 	%p29, %f18, 0f00000000;
	setp.neu.f32 	%p30, %f19, 0f7F800000;
	setp.lt.f32 	%p31, %f190, 0f00000000;
	selp.f32 	%f201, 0f00000000, 0f7F800000, %p31;
	abs.f32 	%f202, %f190;
	setp.gt.f32 	%p32, %f202, 0f43180000;
	cvt.rzi.s32.f32 	%r44, %f191;
	shl.b32 	%r45, %r44, 23;
	sub.s32 	%r46, %r45, %r43;
	mov.b32 	%f203, %r46;
	add.s32 	%r47, %r43, 2130706432;
	mov.b32 	%f204, %r47;
	fma.rn.f32 	%f205, %f200, 0f391FCB8E, 0f3AAF85ED;
	fma.rn.f32 	%f206, %f205, %f200, 0f3C1D9856;
	fma.rn.f32 	%f207, %f206, %f200, 0f3D6357BB;
	fma.rn.f32 	%f208, %f207, %f200, 0f3E75FDEC;
	fma.rn.f32 	%f209, %f208, %f200, 0f3F317218;
	fma.rn.f32 	%f210, %f209, %f200, 0f3F800000;
	mul.f32 	%f211, %f210, %f204;
	mul.f32 	%f212, %f211, %f203;
	selp.f32 	%f226, %f201, %f212, %p32;
	and.pred  	%p33, %p29, %p30;
	@%p33 bra 	$L__BB0_21;
	add.f32 	%f213, %f18, %f18;
	mov.b32 	%r48, %f213;
	and.b32  	%r49, %r48, 2147483647;
	mov.b32 	%f226, %r49;
	bra.uni 	$L__BB0_21;
$L__BB0_20:
	mov.f32 	%f214, 0f40000000;
	add.rn.f32 	%f226, %f18, %f214;
$L__BB0_21:
	mul.f32 	%f215, %f226, 0f41100000;
	shl.b32 	%r50, %r53, 2;
	cvt.rn.f32.u32 	%f216, %r50;
	mul.f32 	%f217, %f26, %f216;
	sub.f32 	%f218, %f215, %f217;
	add.f32 	%f219, %f218, 0f40A00000;
	add.f32 	%f224, %f224, %f219;
$L__BB0_22:
	fma.rn.f32 	%f220, %f26, %f224, 0f40800000;
	mul.wide.s32 	%rd3, %r1, 4;
	add.s64 	%rd4, %rd1, %rd3;
	st.global.f32 	[%rd4], %f220;
$L__BB0_23:
	ret;

}
	// .globl	_Z22euler_hibrida_paraleloPffiPKf
.visible .entry _Z22euler_hibrida_paraleloPffiPKf(
	.param .u64 .ptr .align 1 _Z22euler_hibrida_paraleloPffiPKf_param_0,
	.param .f32 _Z22euler_hibrida_paraleloPffiPKf_param_1,
	.param .u32 _Z22euler_hibrida_paraleloPffiPKf_param_2,
	.param .u64 .ptr .align 1 _Z22euler_hibrida_paraleloPffiPKf_param_3
)
{
	.reg .pred 	%p<2>;
	.reg .b32 	%r<6>;
	.reg .b32 	%f<4>;
	.reg .b64 	%rd<8>;

	ld.param.u64 	%rd1, [_Z22euler_hibrida_paraleloPffiPKf_param_0];
	ld.param.f32 	%f1, [_Z22euler_hibrida_paraleloPffiPKf_param_1];
	ld.param.u32 	%r2, [_Z22euler_hibrida_paraleloPffiPKf_param_2];
	ld.param.u64 	%rd2, [_Z22euler_hibrida_paraleloPffiPKf_param_3];
	mov.u32 	%r3, %tid.x;
	mov.u32 	%r4, %ctaid.x;
	mov.u32 	%r5, %ntid.x;
	mad.lo.s32 	%r1, %r4, %r5, %r3;
	setp.gt.s32 	%p1, %r1, %r2;
	@%p1 bra 	$L__BB1_2;
	cvta.to.global.u64 	%rd3, %rd2;
	cvta.to.global.u64 	%rd4, %rd1;
	mul.wide.s32 	%rd5, %r1, 4;
	add.s64 	%rd6, %rd3, %rd5;
	ld.global.nc.f32 	%f2, [%rd6];
	fma.rn.f32 	%f3, %f1, %f2, 0f40800000;
	add.s64 	%rd7, %rd4, %rd5;
	st.global.f32 	[%rd7], %f3;
$L__BB1_2:
	ret;

}


// ===== COMPILED SASS (sm_100) =====

	.target	sm_100

	.elftype	@"ET_EXEC"


//--------------------- .note.nv.tkinfo           --------------------------
	.section	.note.nv.tkinfo,"",@"SHT_NOTE"
	.sectionflags	@"SHF_NOTE_NV_TKINFO"
	.tkinfo
        /*0018*/ 	.word	0x00000002
        /*0030*/ 	.string	""
        /*0030*/ 	.string	"ptxas"
        /*0030*/ 	.string	"Cuda compilation tools, release 13.0, V13.0.88"
        /*0030*/ 	.string	"Build cuda_13.0.r13.0/compiler.36424714_0"
        /*0030*/ 	.string	"-arch sm_100 -m 64 "



//--------------------- .note.nv.cuinfo           --------------------------
	.section	.note.nv.cuinfo,"",@"SHT_NOTE"
	.sectionflags	@"SHF_NOTE_NV_CUINFO"
        /*0018*/ 	.short	0x0002
        /*001a*/ 	.short	0x0064
        /*001c*/ 	.short	0x0082
	.zero		2


//--------------------- .nv.info                  --------------------------
	.section	.nv.info,"",@"SHT_CUDA_INFO"
	.align	4


	//----- nvinfo : EIATTR_REGCOUNT
	.align		4
        /*0000*/ 	.byte	0x04, 0x2f
        /*0002*/ 	.short	(.L_1 - .L_0)
	.align		4
.L_0:
        /*0004*/ 	.word	index@(_Z14euler_paraleloPffi)
        /*0008*/ 	.word	0x00000014


	//----- nvinfo : EIATTR_FRAME_SIZE
	.align		4
.L_1:
        /*000c*/ 	.byte	0x04, 0x11
        /*000e*/ 	.short	(.L_3 - .L_2)
	.align		4
.L_2:
        /*0010*/ 	.word	index@(_Z14euler_paraleloPffi)
        /*0014*/ 	.word	0x00000000


	//----- nvinfo : EIATTR_REGCOUNT
	.align		4
.L_3:
        /*0018*/ 	.byte	0x04, 0x2f
        /*001a*/ 	.short	(.L_5 - .L_4)
	.align		4
.L_4:
        /*001c*/ 	.word	index@(_Z22euler_hibrida_paraleloPffiPKf)
        /*0020*/ 	.word	0x0000000c


	//----- nvinfo : EIATTR_FRAME_SIZE
	.align		4
.L_5:
        /*0024*/ 	.byte	0x04, 0x11
        /*0026*/ 	.short	(.L_7 - .L_6)
	.align		4
.L_6:
        /*0028*/ 	.word	index@(_Z22euler_hibrida_paraleloPffiPKf)
        /*002c*/ 	.word	0x00000000


	//----- nvinfo : EIATTR_MIN_STACK_SIZE
	.align		4
.L_7:
        /*0030*/ 	.byte	0x04, 0x12
        /*0032*/ 	.short	(.L_9 - .L_8)
	.align		4
.L_8:
        /*0034*/ 	.word	index@(_Z22euler_hibrida_paraleloPffiPKf)
        /*0038*/ 	.word	0x00000000


	//----- nvinfo : EIATTR_MIN_STACK_SIZE
	.align		4
.L_9:
        /*003c*/ 	.byte	0x04, 0x12
        /*003e*/ 	.short	(.L_11 - .L_10)
	.align		4
.L_10:
        /*0040*/ 	.word	index@(_Z14euler_paraleloPffi)
        /*0044*/ 	.word	0x00000000
.L_11:


//--------------------- .nv.compat                --------------------------
	.section	.nv.compat,"",@"SHT_CUDA_COMPAT_INFO"
	.align	4
        /*0000*/ 	.byte	0x02, 0x09, 0x00, 0x00, 0x02, 0x02, 0x01, 0x00, 0x02, 0x05, 0x05, 0x00, 0x03, 0x07, 0x01, 0x01
        /*0010*/ 	.byte	0x02, 0x03, 0x00, 0x00, 0x02, 0x06, 0x01, 0x00, 0x04, 0x0b, 0x08, 0x00, 0x01, 0x00, 0x00, 0x00
        /*0020*/ 	.byte	0x00, 0x00, 0x00, 0x00


//--------------------- .nv.info._Z22euler_hibrida_paraleloPffiPKf --------------------------
	.section	.nv.info._Z22euler_hibrida_paraleloPffiPKf,"",@"SHT_CUDA_INFO"
	.sectionflags	@""
	.align	4


	//----- nvinfo : EIATTR_CUDA_API_VERSION
	.align		4
        /*0000*/ 	.byte	0x04, 0x37
        /*0002*/ 	.short	(.L_13 - .L_12)
.L_12:
        /*0004*/ 	.word	0x00000082


	//----- nvinfo : EIATTR_KPARAM_INFO
	.align		4
.L_13:
        /*0008*/ 	.byte	0x04, 0x17
        /*000a*/ 	.short	(.L_15 - .L_14)
.L_14:
        /*000c*/ 	.word	0x00000000
        /*0010*/ 	.short	0x0003
        /*0012*/ 	.short	0x0010
        /*0014*/ 	.byte	0x00, 0xf5, 0x21, 0x00


	//----- nvinfo : EIATTR_KPARAM_INFO
	.align		4
.L_15:
        /*0018*/ 	.byte	0x04, 0x17
        /*001a*/ 	.short	(.L_17 - .L_16)
.L_16:
        /*001c*/ 	.word	0x00000000
        /*0020*/ 	.short	0x0002
        /*0022*/ 	.short	0x000c
        /*0024*/ 	.byte	0x00, 0xf0, 0x11, 0x00


	//----- nvinfo : EIATTR_KPARAM_INFO
	.align		4
.L_17:
        /*0028*/ 	.byte	0x04, 0x17
        /*002a*/ 	.short	(.L_19 - .L_18)
.L_18:
        /*002c*/ 	.word	0x00000000
        /*0030*/ 	.short	0x0001
        /*0032*/ 	.short	0x0008
        /*0034*/ 	.byte	0x00, 0xf0, 0x11, 0x00


	//----- nvinfo : EIATTR_KPARAM_INFO
	.align		4
.L_19:
        /*0038*/ 	.byte	0x04, 0x17
        /*003a*/ 	.short	(.L_21 - .L_20)
.L_20:
        /*003c*/ 	.word	0x00000000
        /*0040*/ 	.short	0x0000
        /*0042*/ 	.short	0x0000
        /*0044*/ 	.byte	0x00, 0xf5, 0x21, 0x00


	//----- nvinfo : EIATTR_SPARSE_MMA_MASK
	.align		4
.L_21:
        /*0048*/ 	.byte	0x03, 0x50
        /*004a*/ 	.short	0x0000


	//----- nvinfo : EIATTR_MAXREG_COUNT
	.align		4
        /*004c*/ 	.byte	0x03, 0x1b
        /*004e*/ 	.short	0x00ff


	//----- nvinfo : EIATTR_MERCURY_ISA_VERSION
	.align		4
        /*0050*/ 	.byte	0x03, 0x5f
        /*0052*/ 	.short	0x0101


	//----- nvinfo : EIATTR_VRC_CTA_INIT_COUNT
	.align		4
        /*0054*/ 	.byte	0x02, 0x4a
	.zero		1
	.zero		1


	//----- nvinfo : EIATTR_EXIT_INSTR_OFFSETS
	.align		4
        /*0058*/ 	.byte	0x04, 0x1c
        /*005a*/ 	.short	(.L_23 - .L_22)


	//   ....[0]....
.L_22:
        /*005c*/ 	.word	0x00000070


	//   ....[1]....
        /*0060*/ 	.word	0x00000110


	//----- nvinfo : EIATTR_CBANK_PARAM_SIZE
	.align		4
.L_23:
        /*0064*/ 	.byte	0x03, 0x19
        /*0066*/ 	.short	0x0018


	//----- nvinfo : EIATTR_PARAM_CBANK
	.align		4
        /*0068*/ 	.byte	0x04, 0x0a
        /*006a*/ 	.short	(.L_25 - .L_24)
	.align		4
.L_24:
        /*006c*/ 	.word	index@(.nv.constant0._Z22euler_hibrida_paraleloPffiPKf)
        /*0070*/ 	.short	0x0380
        /*0072*/ 	.short	0x0018


	//----- nvinfo : EIATTR_SW_WAR
	.align		4
.L_25:
        /*0074*/ 	.byte	0x04, 0x36
        /*0076*/ 	.short	(.L_27 - .L_26)
.L_26:
        /*0078*/ 	.word	0x00000008
.L_27:


//--------------------- .nv.info._Z14euler_paraleloPffi --------------------------
	.section	.nv.info._Z14euler_paraleloPffi,"",@"SHT_CUDA_INFO"
	.sectionflags	@""
	.align	4


	//----- nvinfo : EIATTR_CUDA_API_VERSION
	.align		4
        /*0000*/ 	.byte	0x04, 0x37
        /*0002*/ 	.short	(.L_29 - .L_28)
.L_28:
        /*0004*/ 	.word	0x00000082


	//----- nvinfo : EIATTR_KPARAM_INFO
	.align		4
.L_29:
        /*0008*/ 	.byte	0x04, 0x17
        /*000a*/ 	.short	(.L_31 - .L_30)
.L_30:
        /*000c*/ 	.word	0x00000000
        /*0010*/ 	.short	0x0002
        /*0012*/ 	.short	0x000c
        /*0014*/ 	.byte	0x00, 0xf0, 0x11, 0x00


	//----- nvinfo : EIATTR_KPARAM_INFO
	.align		4
.L_31:
        /*0018*/ 	.byte	0x04, 0x17
        /*001a*/ 	.short	(.L_33 - .L_32)
.L_32:
        /*001c*/ 	.word	0x00000000
        /*0020*/ 	.short	0x0001
        /*0022*/ 	.short	0x0008
        /*0024*/ 	.byte	0x00, 0xf0, 0x11, 0x00


	//----- nvinfo : EIATTR_KPARAM_INFO
	.align		4
.L_33:
        /*0028*/ 	.byte	0x04, 0x17
        /*002a*/ 	.short	(.L_35 - .L_34)
.L_34:
        /*002c*/ 	.word	0x00000000
        /*0030*/ 	.short	0x0000
        /*0032*/ 	.short	0x0000
        /*0034*/ 	.byte	0x00, 0xf5, 0x21, 0x00


	//----- nvinfo : EIATTR_SPARSE_MMA_MASK
	.align		4
.L_35:
        /*0038*/ 	.byte	0x03, 0x50
        /*003a*/ 	.short	0x0000


	//----- nvinfo : EIATTR_MAXREG_COUNT
	.align		4
        /*003c*/ 	.byte	0x03, 0x1b
        /*003e*/ 	.short	0x00ff


	//----- nvinfo : EIATTR_MERCURY_ISA_VERSION
	.align		4
        /*0040*/ 	.byte	0x03, 0x5f
        /*0042*/ 	.short	0x0101


	//----- nvinfo : EIATTR_VRC_CTA_INIT_COUNT
	.align		4
        /*0044*/ 	.byte	0x02, 0x4a
	.zero		1
	.zero		1


	//----- nvinfo : EIATTR_EXIT_INSTR_OFFSETS
	.align		4
        /*0048*/ 	.byte	0x04, 0x1c
        /*004a*/ 	.short	(.L_37 - .L_36)


	//   ....[0]....
.L_36:
        /*004c*/ 	.word	0x00000070


	//   ....[1]....
        /*0050*/ 	.word	0x00001130


	//----- nvinfo : EIATTR_CRS_STACK_SIZE
	.align		4
.L_37:
        /*0054*/ 	.byte	0x04, 0x1e
        /*0056*/ 	.short	(.L_39 - .L_38)
.L_38:
        /*0058*/ 	.word	0x00000000


	//----- nvinfo : EIATTR_CBANK_PARAM_SIZE
	.align		4
.L_39:
        /*005c*/ 	.byte	0x03, 0x19
        /*005e*/ 	.short	0x0010


	//----- nvinfo : EIATTR_PARAM_CBANK
	.align		4
        /*0060*/ 	.byte	0x04, 0x0a
        /*0062*/ 	.short	(.L_41 - .L_40)
	.align		4
.L_40:
        /*0064*/ 	.word	index@(.nv.constant0._Z14euler_paraleloPffi)
        /*0068*/ 	.short	0x0380
        /*006a*/ 	.short	0x0010


	//----- nvinfo : EIATTR_SW_WAR
	.align		4
.L_41:
        /*006c*/ 	.byte	0x04, 0x36
        /*006e*/ 	.short	(.L_43 - .L_42)
.L_42:
        /*0070*/ 	.word	0x00000008
.L_43:


//--------------------- .nv.callgraph             --------------------------
	.section	.nv.callgraph,"",@"SHT_CUDA_CALLGRAPH"
	.align	4
	.sectionentsize	8
	.align		4
        /*0000*/ 	.word	0x00000000
	.align		4
        /*0004*/ 	.word	0xffffffff
	.align		4
        /*0008*/ 	.word	0x00000000
	.align		4
        /*000c*/ 	.word	0xfffffffe
	.align		4
        /*0010*/ 	.word	0x00000000
	.align		4
        /*0014*/ 	.word	0xfffffffd
	.align		4
        /*0018*/ 	.word	0x00000000
	.align		4
        /*001c*/ 	.word	0xfffffffc


//--------------------- .text._Z22euler_hibrida_paraleloPffiPKf --------------------------
	.section	.text._Z22euler_hibrida_paraleloPffiPKf,"ax",@progbits
	.align	128
        .global         _Z22euler_hibrida_paraleloPffiPKf
        .type           _Z22euler_hibrida_paraleloPffiPKf,@function
        .size           _Z22euler_hibrida_paraleloPffiPKf,(.L_x_15 - _Z22euler_hibrida_paraleloPffiPKf)
        .other          _Z22euler_hibrida_paraleloPffiPKf,@"STO_CUDA_ENTRY STV_DEFAULT"
_Z22euler_hibrida_paraleloPffiPKf:
.text._Z22euler_hibrida_paraleloPffiPKf:
[----:B------:R-:W-:Y:S01]  /*0000*/  LDC R1, c[0x0][0x37c] ;  /* 0x0000df00ff017b82 */ /* 0x000fe20000000800 */
[----:B------:R-:W0:Y:S07]  /*0010*/  S2R R7, SR_TID.X ;  /* 0x0000000000077919 */ /* 0x000e2e0000002100 */
[----:B------:R-:W0:Y:S01]  /*0020*/  S2UR UR4, SR_CTAID.X ;  /* 0x00000000000479c3 */ /* 0x000e220000002500 */
[----:B------:R-:W1:Y:S07]  /*0030*/  LDCU UR5, c[0x0][0x38c] ;  /* 0x00007180ff0577ac */ /* 0x000e6e0008000800 */
[----:B------:R-:W0:Y:S02]  /*0040*/  LDC R0, c[0x0][0x360] ;  /* 0x0000d800ff007b82 */ /* 0x000e240000000800 */
[----:B0-----:R-:W-:-:S05]  /*0050*/  IMAD R7, R0, UR4, R7 ;  /* 0x0000000400077c24 */ /* 0x001fca000f8e0207 */
[----:B-1----:R-:W-:-:S13]  /*0060*/  ISETP.GT.AND P0, PT, R7, UR5, PT ;  /* 0x0000000507007c0c */ /* 0x002fda000bf04270 */
[----:B------:R-:W-:Y:S05]  /*0070*/  @P0 EXIT ;  /* 0x000000000000094d */ /* 0x000fea0003800000 */
[----:B------:R-:W0:Y:S01]  /*0080*/  LDC.64 R2, c[0x0][0x390] ;  /* 0x0000e400ff027b82 */ /* 0x000e220000000a00 */
[----:B------:R-:W1:Y:S07]  /*0090*/  LDCU.64 UR4, c[0x0][0x358] ;  /* 0x00006b00ff0477ac */ /* 0x000e6e0008000a00 */
[----:B------:R-:W2:Y:S08]  /*00a0*/  LDC.64 R4, c[0x0][0x380] ;  /* 0x0000e000ff047b82 */ /* 0x000eb00000000a00 */
[----:B------:R-:W3:Y:S01]  /*00b0*/  LDC R9, c[0x0][0x388] ;  /* 0x0000e200ff097b82 */ /* 0x000ee20000000800 */
[----:B0-----:R-:W-:-:S06]  /*00c0*/  IMAD.WIDE R2, R7, 0x4, R2 ;  /* 0x0000000407027825 */ /* 0x001fcc00078e0202 */
[----:B-1----:R-:W3:Y:S01]  /*00d0*/  LDG.E.CONSTANT R2, desc[UR4][R2.64] ;  /* 0x0000000402027981 */ /* 0x002ee2000c1e9900 */
[----:B--2---:R-:W-:-:S04]  /*00e0*/  IMAD.WIDE R4, R7, 0x4, R4 ;  /* 0x0000000407047825 */ /* 0x004fc800078e0204 */
[----:B---3--:R-:W-:-:S05]  /*00f0*/  FFMA R7, R2, R9, 4 ;  /* 0x4080000002077423 */ /* 0x008fca0000000009 */
[----:B------:R-:W-:Y:S01]  /*0100*/  STG.E desc[UR4][R4.64], R7 ;  /* 0x0000000704007986 */ /* 0x000fe2000c101904 */
[----:B------:R-:W-:Y:S05]  /*0110*/  EXIT ;  /* 0x000000000000794d */ /* 0x000fea0003800000 */
.L_x_0:
[----:B------:R-:W-:-:S00]  /*0120*/  BRA `(.L_x_0) ;  /* 0xfffffffc00fc7947 */ /* 0x000fc0000383ffff */
[----:B------:R-:W-:-:S00]  /*0130*/  NOP ;  /* 0x0000000000007918 */ /* 0x000fc00000000000 */
        /* <DEDUP_REMOVED lines=12> */
.L_x_15:


//--------------------- .text._Z14euler_paraleloPffi --------------------------
	.section	.text._Z14euler_paraleloPffi,"ax",@progbits
	.align	128
        .global         _Z14euler_paraleloPffi
        .type           _Z14euler_paraleloPffi,@function
        .size           _Z14euler_paraleloPffi,(.L_x_16 - _Z14euler_paraleloPffi)
        .other          _Z14euler_paraleloPffi,@"STO_CUDA_ENTRY STV_DEFAULT"
_Z14euler_paraleloPffi:
.text._Z14euler_paraleloPffi:
        /* <DEDUP_REMOVED lines=8> */
[----:B------:R-:W-:Y:S01]  /*0080*/  ISETP.GE.AND P0, PT, R0, 0x1, PT ;  /* 0x000000010000780c */ /* 0x000fe20003f06270 */
[----:B------:R-:W0:Y:S01]  /*0090*/  LDCU.64 UR4, c[0x0][0x358] ;  /* 0x00006b00ff0477ac */ /* 0x000e220008000a00 */
[----:B------:R-:W-:Y:S01]  /*00a0*/  BSSY.RECONVERGENT B1, `(.L_x_1) ;  /* 0x0000103000017945 */ /* 0x000fe20003800200 */
[----:B------:R-:W-:-:S10]  /*00b0*/  HFMA2 R2, -RZ, RZ, 0, 0 ;  /* 0x00000000ff027431 */ /* 0x000fd400000001ff */
[----:B------:R-:W-:Y:S05]  /*00c0*/  @!P0 BRA `(.L_x_2) ;  /* 0x0000001000008947 */ /* 0x000fea0003800000 */
[----:B------:R-:W-:Y:S01]  /*00d0*/  ISETP.NE.AND P0, PT, R0, 0x1, PT ;  /* 0x000000010000780c */ /* 0x000fe20003f05270 */
[----:B------:R-:W-:Y:S01]  /*00e0*/  BSSY.RECONVERGENT B0, `(.L_x_3) ;  /* 0x00000aa000007945 */ /* 0x000fe20003800200 */
[----:B------:R-:W-:-:S11]  /*00f0*/  CS2R R2, SRZ ;  /* 0x0000000000027805 */ /* 0x000fd6000001ff00 */
[----:B------:R-:W-:Y:S05]  /*0100*/  @!P0 BRA `(.L_x_4) ;  /* 0x00000008009c8947 */ /* 0x000fea0003800000 */
[----:B------:R-:W1:Y:S01]  /*0110*/  LDC R4, c[0x0][0x388] ;  /* 0x0000e200ff047b82 */ /* 0x000e620000000800 */
[----:B------:R-:W-:Y:S01]  /*0120*/  HFMA2 R15, -RZ, RZ, 0, 0 ;  /* 0x00000000ff0f7431 */ /* 0x000fe200000001ff */
[----:B------:R-:W-:Y:S02]  /*0130*/  LOP3.LUT R3, R0, 0x7ffffffe, RZ, 0xc0, !PT ;  /* 0x7ffffffe00037812 */ /* 0x000fe400078ec0ff */
[----:B------:R-:W-:Y:S02]  /*0140*/  MOV R2, RZ ;  /* 0x000000ff00027202 */ /* 0x000fe40000000f00 */
[----:B------:R-:W-:-:S07]  /*0150*/  MOV R6, RZ ;  /* 0x000000ff00067202 */ /* 0x000fce0000000f00 */
.L_x_10:
[----:B------:R-:W-:Y:S01]  /*0160*/  I2FP.F32.U32 R7, R6 ;  /* 0x0000000600077245 */ /* 0x000fe20000201000 */
[----:B------:R-:W-:Y:S01]  /*0170*/  BSSY.RECONVERGENT B2, `(.L_x_5) ;  /* 0x000004a000027945 */ /* 0x000fe20003800200 */
[----:B------:R-:W-:Y:S02]  /*0180*/  IADD3 R5, PT, PT, R6, 0x1, RZ ;  /* 0x0000000106057810 */ /* 0x000fe40007ffe0ff */
[----:B------:R-:W-:Y:S01]  /*0190*/  MOV R8, 0x3f800000 ;  /* 0x3f80000000087802 */ /* 0x000fe20000000f00 */
[----:B-1----:R-:W-:Y:S01]  /*01a0*/  FMUL R7, R7, R4 ;  /* 0x0000000407077220 */ /* 0x002fe20000400000 */
[----:B------:R-:W-:-:S04]  /*01b0*/  I2FP.F32.U32 R5, R5 ;  /* 0x0000000500057245 */ /* 0x000fc80000201000 */
[----:B------:R-:W-:Y:S01]  /*01c0*/  FSETP.NEU.AND P0, PT, R7, 1, PT ;  /* 0x3f8000000700780b */ /* 0x000fe20003f0d000 */
[----:B------:R-:W-:-:S05]  /*01d0*/  FMUL R5, R5, R4 ;  /* 0x0000000405057220 */ /* 0x000fca0000400000 */
[----:B------:R-:W-:-:S07]  /*01e0*/  FSETP.NEU.AND P1, PT, R5, 1, PT ;  /* 0x3f8000000500780b */ /* 0x000fce0003f2d000 */
[----:B------:R-:W-:Y:S06]  /*01f0*/  @!P0 BRA `(.L_x_6) ;  /* 0x0000000400048947 */ /* 0x000fec0003800000 */
[----:B------:R-:W-:-:S13]  /*0200*/  FSETP.NAN.AND P0, PT, |R7|, |R7|, PT ;  /* 0x400000070700720b */ /* 0x000fda0003f08200 */
[----:B------:R-:W-:Y:S01]  /*0210*/  @P0 FADD R8, R7, 2 ;  /* 0x4000000007080421 */ /* 0x000fe20000000000 */
[----:B------:R-:W-:Y:S06]  /*0220*/  @P0 BRA `(.L_x_6) ;  /* 0x0000000000f80947 */ /* 0x000fec0003800000 */
[C---:B------:R-:W-:Y:S01]  /*0230*/  FMUL R8, |R7|.reuse, 16777216 ;  /* 0x4b80000007087820 */ /* 0x040fe20000400200 */
[----:B------:R-:W-:Y:S01]  /*0240*/  FSETP.GEU.AND P0, PT, |R7|, 1.175494350822287508e-38, PT ;  /* 0x008000000700780b */ /* 0x000fe20003f0e200 */
[----:B------:R-:W-:-:S03]  /*0250*/  HFMA2 R17, -RZ, RZ, 0.771484375, 0.21533203125 ;  /* 0x3a2c32e4ff117431 */ /* 0x000fc600000001ff */
[----:B------:R-:W-:Y:S02]  /*0260*/  FSEL R8, R8, |R7|, !P0 ;  /* 0x4000000708087208 */ /* 0x000fe40004000000 */
[----:B------:R-:W-:Y:S02]  /*0270*/  FSEL R10, RZ, -24, P0 ;  /* 0xc1c00000ff0a7808 */ /* 0x000fe40000000000 */
[----:B------:R-:W-:Y:S02]  /*0280*/  IADD3 R9, PT, PT, R8, -0x3f3504f3, RZ ;  /* 0xc0cafb0d08097810 */ /* 0x000fe40007ffe0ff */
[----:B------:R-:W-:Y:S02]  /*0290*/  FSETP.NEU.AND P0, PT, |R7|, +INF , PT ;  /* 0x7f8000000700780b */ /* 0x000fe40003f0d200 */
[----:B------:R-:W-:Y:S02]  /*02a0*/  LOP3.LUT R9, R9, 0xff800000, RZ, 0xc0, !PT ;  /* 0xff80000009097812 */ /* 0x000fe400078ec0ff */
[----:B------:R-:W-:-:S02]  /*02b0*/  FSETP.NEU.AND P0, PT, R7, RZ, P0 ;  /* 0x000000ff0700720b */ /* 0x000fc4000070d000 */
[-C--:B------:R-:W-:Y:S02]  /*02c0*/  IADD3 R8, PT, PT, R8, -R9.reuse, RZ ;  /* 0x8000000908087210 */ /* 0x080fe40007ffe0ff */
[----:B------:R-:W-:-:S03]  /*02d0*/  I2FP.F32.S32 R9, R9 ;  /* 0x0000000900097245 */ /* 0x000fc60000201400 */
[C---:B------:R-:W-:Y:S01]  /*02e0*/  FADD R12, R8.reuse, 1 ;  /* 0x3f800000080c7421 */ /* 0x040fe20000000000 */
[----:B------:R-:W-:-:S04]  /*02f0*/  FADD R13, R8, -1 ;  /* 0xbf800000080d7421 */ /* 0x000fc80000000000 */
[----:B------:R-:W-:Y:S01]  /*0300*/  FADD R11, R13, R13 ;  /* 0x0000000d0d0b7221 */ /* 0x000fe20000000000 */
[----:B------:R-:W1:Y:S01]  /*0310*/  MUFU.RCP R12, R12 ;  /* 0x0000000c000c7308 */ /* 0x000e620000001000 */
[----:B------:R-:W-:Y:S02]  /*0320*/  @!P0 FADD R7, R7, R7 ;  /* 0x0000000707078221 */ /* 0x000fe40000000000 */
[----:B-1----:R-:W-:Y:S01]  /*0330*/  FMUL R8, R12, R11 ;  /* 0x0000000b0c087220 */ /* 0x002fe20000400000 */
[----:B------:R-:W-:-:S03]  /*0340*/  FFMA R11, R9, 1.1920928955078125e-07, R10 ;  /* 0x34000000090b7823 */ /* 0x000fc6000000000a */
[----:B------:R-:W-:Y:S01]  /*0350*/  FADD R14, R13, -R8 ;  /* 0x800000080d0e7221 */ /* 0x000fe20000000000 */
[CC--:B------:R-:W-:Y:S01]  /*0360*/  FMUL R10, R8.reuse, R8.reuse ;  /* 0x00000008080a7220 */ /* 0x0c0fe20000400000 */
[----:B------:R-:W-:Y:S02]  /*0370*/  FFMA R9, R8, 1.4426950216293334961, R11 ;  /* 0x3fb8aa3b08097823 */ /* 0x000fe4000000000b */
[----:B------:R-:W-:Y:S01]  /*0380*/  FADD R14, R14, R14 ;  /* 0x0000000e0e0e7221 */ /* 0x000fe20000000000 */
[C---:B------:R-:W-:Y:S01]  /*0390*/  FFMA R17, R10.reuse, R17, 0.0032181653659790754318 ;  /* 0x3b52e7db0a117423 */ /* 0x040fe20000000011 */
[----:B------:R-:W-:Y:S02]  /*03a0*/  FADD R11, R11, -R9 ;  /* 0x800000090b0b7221 */ /* 0x000fe40000000000 */
[----:B------:R-:W-:Y:S01]  /*03b0*/  FFMA R13, R13, -R8, R14 ;  /* 0x800000080d0d7223 */ /* 0x000fe2000000000e */
[----:B------:R-:W-:Y:S01]  /*03c0*/  FFMA R17, R10, R17, 0.018033718690276145935 ;  /* 0x3c93bb730a117423 */ /* 0x000fe20000000011 */
[----:B------:R-:W-:-:S02]  /*03d0*/  FFMA R14, R8, 1.4426950216293334961, R11 ;  /* 0x3fb8aa3b080e7823 */ /* 0x000fc4000000000b */
[----:B------:R-:W-:Y:S01]  /*03e0*/  FMUL R13, R12, R13 ;  /* 0x0000000d0c0d7220 */ /* 0x000fe20000400000 */
[----:B------:R-:W-:-:S03]  /*03f0*/  FFMA R17, R10, R17, 0.12022458761930465698 ;  /* 0x3df6384f0a117423 */ /* 0x000fc60000000011 */
[----:B------:R-:W-:Y:S01]  /*0400*/  FFMA R11, R13, 1.4426950216293334961, R14 ;  /* 0x3fb8aa3b0d0b7823 */ /* 0x000fe2000000000e */
[----:B------:R-:W-:-:S03]  /*0410*/  FMUL R17, R10, R17 ;  /* 0x000000110a117220 */ /* 0x000fc60000400000 */
[----:B------:R-:W-:Y:S01]  /*0420*/  FFMA R12, R8, 1.9251366722983220825e-08, R11 ;  /* 0x32a55e34080c7823 */ /* 0x000fe2000000000b */
[----:B------:R-:W-:-:S04]  /*0430*/  FMUL R10, R17, 3 ;  /* 0x40400000110a7820 */ /* 0x000fc80000400000 */
[----:B------:R-:W-:Y:S01]  /*0440*/  FFMA R10, R13, R10, R12 ;  /* 0x0000000a0d0a7223 */ /* 0x000fe2000000000c */
[----:B------:R-:W-:-:S03]  /*0450*/  MOV R13, 0x391fcb8e ;  /* 0x391fcb8e000d7802 */ /* 0x000fc60000000f00 */
[----:B------:R-:W-:-:S04]  /*0460*/  FFMA R10, R8, R17, R10 ;  /* 0x00000011080a7223 */ /* 0x000fc8000000000a */
[----:B------:R-:W-:-:S04]  /*0470*/  FADD R8, R9, R10 ;  /* 0x0000000a09087221 */ /* 0x000fc80000000000 */
[----:B------:R-:W-:Y:S01]  /*0480*/  FMUL R11, R8, 2 ;  /* 0x40000000080b7820 */ /* 0x000fe20000400000 */
[----:B------:R-:W-:-:S03]  /*0490*/  FADD R9, -R9, R8 ;  /* 0x0000000809097221 */ /* 0x000fc60000000100 */
[----:B------:R-:W1:Y:S01]  /*04a0*/  FRND R12, R11 ;  /* 0x0000000b000c7307 */ /* 0x000e620000201000 */
[----:B------:R-:W-:Y:S01]  /*04b0*/  FADD R9, R10, -R9 ;  /* 0x800000090a097221 */ /* 0x000fe20000000000 */
[----:B------:R-:W-:Y:S01]  /*04c0*/  FFMA R8, R8, 2, -R11 ;  /* 0x4000000008087823 */ /* 0x000fe2000000080b */
[----:B------:R-:W-:-:S03]  /*04d0*/  FSETP.GT.AND P3, PT, |R11|, 152, PT ;  /* 0x431800000b00780b */ /* 0x000fc60003f64200 */
[----:B------:R-:W-:Y:S02]  /*04e0*/  FFMA R9, R9, 2, R8 ;  /* 0x4000000009097823 */ /* 0x000fe40000000008 */
[----:B------:R-:W2:Y:S01]  /*04f0*/  F2I.NTZ R10, R11 ;  /* 0x0000000b000a7305 */ /* 0x000ea20000203100 */
[----:B-1----:R-:W-:Y:S01]  /*0500*/  FADD R8, R11, -R12 ;  /* 0x8000000c0b087221 */ /* 0x002fe20000000000 */
[----:B------:R-:W-:-:S03]  /*0510*/  FSETP.GT.AND P2, PT, R12, RZ, PT ;  /* 0x000000ff0c00720b */ /* 0x000fc60003f44000 */
[----:B------:R-:W-:-:S04]  /*0520*/  FADD R8, R8, R9 ;  /* 0x0000000908087221 */ /* 0x000fc80000000000 */
[----:B------:R-:W-:-:S04]  /*0530*/  FFMA R9, R8, R13, 0.0013391353422775864601 ;  /* 0x3aaf85ed08097423 */ /* 0x000fc8000000000d */
[----:B------:R-:W-:-:S04]  /*0540*/  FFMA R9, R8, R9, 0.0096188392490148544312 ;  /* 0x3c1d985608097423 */ /* 0x000fc80000000009 */
[----:B------:R-:W-:-:S04]  /*0550*/  FFMA R9, R8, R9, 0.055503588169813156128 ;  /* 0x3d6357bb08097423 */ /* 0x000fc80000000009 */
[C---:B------:R-:W-:Y:S01]  /*0560*/  FFMA R13, R8.reuse, R9, 0.24022644758224487305 ;  /* 0x3e75fdec080d7423 */ /* 0x040fe20000000009 */
[----:B------:R-:W-:Y:S02]  /*0570*/  SEL R9, RZ, 0x83000000, P2 ;  /* 0x83000000ff097807 */ /* 0x000fe40001000000 */
[----:B------:R-:W-:Y:S01]  /*0580*/  FSETP.GEU.AND P2, PT, R11, RZ, PT ;  /* 0x000000ff0b00720b */ /* 0x000fe20003f4e000 */
[----:B------:R-:W-:Y:S01]  /*0590*/  FFMA R13, R8, R13, 0.69314718246459960938 ;  /* 0x3f317218080d7423 */ /* 0x000fe2000000000d */
[----:B------:R-:W-:Y:S02]  /*05a0*/  IADD3 R12, PT, PT, R9, 0x7f000000, RZ ;  /* 0x7f000000090c7810 */ /* 0x000fe40007ffe0ff */
[----:B--2---:R-:W-:Y:S01]  /*05b0*/  LEA R10, R10, -R9, 0x17 ;  /* 0x800000090a0a7211 */ /* 0x004fe200078eb8ff */
[----:B------:R-:W-:Y:S01]  /*05c0*/  FFMA R13, R8, R13, 1 ;  /* 0x3f800000080d7423 */ /* 0x000fe2000000000d */
[----:B------:R-:W-:-:S03]  /*05d0*/  FSEL R8, RZ, +INF , !P2 ;  /* 0x7f800000ff087808 */ /* 0x000fc60005000000 */
[----:B------:R-:W-:-:S04]  /*05e0*/  FMUL R13, R12, R13 ;  /* 0x0000000d0c0d7220 */ /* 0x000fc80000400000 */
[----:B------:R-:W-:Y:S01]  /*05f0*/  @!P3 FMUL R8, R10, R13 ;  /* 0x0000000d0a08b220 */ /* 0x000fe20000400000 */
[----:B------:R-:W-:-:S07]  /*0600*/  @!P0 LOP3.LUT R8, R7, 0x7fffffff, RZ, 0xc0, !PT ;  /* 0x7fffffff07088812 */ /* 0x000fce00078ec0ff */
.L_x_6:
[----:B0-----:R-:W-:Y:S05]  /*0610*/  BSYNC.RECONVERGENT B2 ;  /* 0x0000000000027941 */ /* 0x001fea0003800200 */
.L_x_5:
[----:B------:R-:W-:Y:S01]  /*0620*/  BSSY.RECONVERGENT B2, `(.L_x_7) ;  /* 0x0000046000027945 */ /* 0x000fe20003800200 */
[----:B------:R-:W-:-:S03]  /*0630*/  HFMA2 R7, -RZ, RZ, 1.875, 0 ;  /* 0x3f800000ff077431 */ /* 0x000fc600000001ff */
[----:B------:R-:W-:Y:S05]  /*0640*/  @!P1 BRA `(.L_x_8) ;  /* 0x00000004000c9947 */ /* 0x000fea0003800000 */
[----:B------:R-:W-:-:S13]  /*0650*/  FSETP.NAN.AND P0, PT, |R5|, |R5|, PT ;  /* 0x400000050500720b */ /* 0x000fda0003f08200 */
[----:B------:R-:W-:Y:S05]  /*0660*/  @P0 BRA `(.L_x_9) ;  /* 0x0000000400000947 */ /* 0x000fea0003800000 */
[C---:B------:R-:W-:Y:S01]  /*0670*/  FMUL R10, |R5|.reuse, 16777216 ;  /* 0x4b800000050a7820 */ /* 0x040fe20000400200 */
[C---:B------:R-:W-:Y:S02]  /*0680*/  FSETP.GEU.AND P0, PT, |R5|.reuse, 1.175494350822287508e-38, PT ;  /* 0x008000000500780b */ /* 0x040fe40003f0e200 */
[----:B------:R-:W-:Y:S02]  /*0690*/  MOV R16, 0x3a2c32e4 ;  /* 0x3a2c32e400107802 */ /* 0x000fe40000000f00 */
[----:B------:R-:W-:Y:S02]  /*06a0*/  FSEL R10, R10, |R5|, !P0 ;  /* 0x400000050a0a7208 */ /* 0x000fe40004000000 */
[----:B------:R-:W-:Y:S02]  /*06b0*/  FSETP.NEU.AND P3, PT, R5, RZ, PT ;  /* 0x000000ff0500720b */ /* 0x000fe40003f6d000 */
[----:B------:R-:W-:-:S04]  /*06c0*/  IADD3 R7, PT, PT, R10, -0x3f3504f3, RZ ;  /* 0xc0cafb0d0a077810 */ /* 0x000fc80007ffe0ff */
[----:B------:R-:W-:-:S04]  /*06d0*/  LOP3.LUT R7, R7, 0xff800000, RZ, 0xc0, !PT ;  /* 0xff80000007077812 */ /* 0x000fc800078ec0ff */
[-C--:B------:R-:W-:Y:S02]  /*06e0*/  IADD3 R10, PT, PT, R10, -R7.reuse, RZ ;  /* 0x800000070a0a7210 */ /* 0x080fe40007ffe0ff */
[----:B------:R-:W-:-:S03]  /*06f0*/  I2FP.F32.S32 R9, R7 ;  /* 0x0000000700097245 */ /* 0x000fc60000201400 */
[C---:B------:R-:W-:Y:S01]  /*0700*/  FADD R11, R10.reuse, 1 ;  /* 0x3f8000000a0b7421 */ /* 0x040fe20000000000 */
[----:B------:R-:W-:Y:S01]  /*0710*/  FADD R12, R10, -1 ;  /* 0xbf8000000a0c7421 */ /* 0x000fe20000000000 */
[----:B------:R-:W-:-:S03]  /*0720*/  FSEL R10, RZ, -24, P0 ;  /* 0xc1c00000ff0a7808 */ /* 0x000fc60000000000 */
[----:B------:R-:W-:Y:S01]  /*0730*/  FADD R14, R12, R12 ;  /* 0x0000000c0c0e7221 */ /* 0x000fe20000000000 */
[----:B------:R-:W0:Y:S01]  /*0740*/  MUFU.RCP R11, R11 ;  /* 0x0000000b000b7308 */ /* 0x000e220000001000 */
[----:B------:R-:W-:Y:S02]  /*0750*/  FFMA R10, R9, 1.1920928955078125e-07, R10 ;  /* 0x34000000090a7823 */ /* 0x000fe4000000000a */
[----:B0-----:R-:W-:-:S04]  /*0760*/  FMUL R7, R11, R14 ;  /* 0x0000000e0b077220 */ /* 0x001fc80000400000 */
        /* <DEDUP_REMOVED lines=15> */
[----:B------:R-:W-:-:S04]  /*0860*/  FFMA R11, R12, R11, R13 ;  /* 0x0000000b0c0b7223 */ /* 0x000fc8000000000d */
[----:B------:R-:W-:-:S04]  /*0870*/  FFMA R14, R7, R14, R11 ;  /* 0x0000000e070e7223 */ /* 0x000fc8000000000b */
[----:B------:R-:W-:-:S04]  /*0880*/  FADD R10, R9, R14 ;  /* 0x0000000e090a7221 */ /* 0x000fc80000000000 */
[----:B------:R-:W-:Y:S01]  /*0890*/  FMUL R7, R10, 2 ;  /* 0x400000000a077820 */ /* 0x000fe20000400000 */
[----:B------:R-:W-:-:S03]  /*08a0*/  FADD R9, -R9, R10 ;  /* 0x0000000a09097221 */ /* 0x000fc60000000100 */
[----:B------:R-:W0:Y:S01]  /*08b0*/  FRND R12, R7 ;  /* 0x00000007000c7307 */ /* 0x000e220000201000 */
[----:B------:R-:W-:Y:S01]  /*08c0*/  FADD R9, R14, -R9 ;  /* 0x800000090e097221 */ /* 0x000fe20000000000 */
[----:B------:R-:W-:Y:S01]  /*08d0*/  FFMA R10, R10, 2, -R7 ;  /* 0x400000000a0a7823 */ /* 0x000fe20000000807 */
[----:B------:R-:W-:Y:S01]  /*08e0*/  HFMA2 R14, -RZ, RZ, 0.64013671875, -15.109375 ;  /* 0x391fcb8eff0e7431 */ /* 0x000fe200000001ff */
[----:B------:R-:W-:Y:S02]  /*08f0*/  FSETP.GT.AND P1, PT, |R7|, 152, PT ;  /* 0x431800000700780b */ /* 0x000fe40003f24200 */
[----:B------:R-:W-:Y:S01]  /*0900*/  FFMA R10, R9, 2, R10 ;  /* 0x40000000090a7823 */ /* 0x000fe2000000000a */
[C---:B------:R-:W-:Y:S01]  /*0910*/  FSETP.GEU.AND P2, PT, R7.reuse, RZ, PT ;  /* 0x000000ff0700720b */ /* 0x040fe20003f4e000 */
[----:B------:R1:W2:Y:S01]  /*0920*/  F2I.NTZ R11, R7 ;  /* 0x00000007000b7305 */ /* 0x0002a20000203100 */
[----:B0-----:R-:W-:Y:S01]  /*0930*/  FADD R9, R7, -R12 ;  /* 0x8000000c07097221 */ /* 0x001fe20000000000 */
[----:B------:R-:W-:-:S02]  /*0940*/  FSETP.GT.AND P0, PT, R12, RZ, PT ;  /* 0x000000ff0c00720b */ /* 0x000fc40003f04000 */
[----:B-1----:R-:W-:Y:S01]  /*0950*/  FSEL R7, RZ, +INF , !P2 ;  /* 0x7f800000ff077808 */ /* 0x002fe20005000000 */
[----:B------:R-:W-:-:S04]  /*0960*/  FADD R9, R9, R10 ;  /* 0x0000000a09097221 */ /* 0x000fc80000000000 */
[----:B------:R-:W-:-:S04]  /*0970*/  FFMA R10, R9, R14, 0.0013391353422775864601 ;  /* 0x3aaf85ed090a7423 */ /* 0x000fc8000000000e */
[----:B------:R-:W-:-:S04]  /*0980*/  FFMA R10, R9, R10, 0.0096188392490148544312 ;  /* 0x3c1d9856090a7423 */ /* 0x000fc8000000000a */
[----:B------:R-:W-:-:S04]  /*0990*/  FFMA R10, R9, R10, 0.055503588169813156128 ;  /* 0x3d6357bb090a7423 */ /* 0x000fc8000000000a */
[----:B------:R-:W-:Y:S01]  /*09a0*/  FFMA R12, R9, R10, 0.24022644758224487305 ;  /* 0x3e75fdec090c7423 */ /* 0x000fe2000000000a */
[----:B------:R-:W-:Y:S02]  /*09b0*/  SEL R10, RZ, 0x83000000, P0 ;  /* 0x83000000ff0a7807 */ /* 0x000fe40000000000 */
[----:B------:R-:W-:Y:S01]  /*09c0*/  FSETP.NEU.AND P0, PT, |R5|, +INF , PT ;  /* 0x7f8000000500780b */ /* 0x000fe20003f0d200 */
[----:B------:R-:W-:Y:S01]  /*09d0*/  FFMA R12, R9, R12, 0.69314718246459960938 ;  /* 0x3f317218090c7423 */ /* 0x000fe2000000000c */
[----:B--2---:R-:W-:Y:S02]  /*09e0*/  LEA R11, R11, -R10, 0x17 ;  /* 0x8000000a0b0b7211 */ /* 0x004fe400078eb8ff */
[----:B------:R-:W-:Y:S01]  /*09f0*/  IADD3 R10, PT, PT, R10, 0x7f000000, RZ ;  /* 0x7f0000000a0a7810 */ /* 0x000fe20007ffe0ff */
[----:B------:R-:W-:-:S04]  /*0a00*/  FFMA R9, R9, R12, 1 ;  /* 0x3f80000009097423 */ /* 0x000fc8000000000c */
[----:B------:R-:W-:-:S04]  /*0a10*/  FMUL R10, R10, R9 ;  /* 0x000000090a0a7220 */ /* 0x000fc80000400000 */
[----:B------:R-:W-:Y:S01]  /*0a20*/  @!P1 FMUL R7, R11, R10 ;  /* 0x0000000a0b079220 */ /* 0x000fe20000400000 */
[----:B------:R-:W-:Y:S06]  /*0a30*/  @P0 BRA P3, `(.L_x_8) ;  /* 0x0000000000100947 */ /* 0x000fec0001800000 */
[----:B------:R-:W-:-:S05]  /*0a40*/  FADD R5, R5, R5 ;  /* 0x0000000505057221 */ /* 0x000fca0000000000 */
[----:B------:R-:W-:Y:S01]  /*0a50*/  LOP3.LUT R7, R5, 0x7fffffff, RZ, 0xc0, !PT ;  /* 0x7fffffff05077812 */ /* 0x000fe200078ec0ff */
[----:B------:R-:W-:Y:S06]  /*0a60*/  BRA `(.L_x_8) ;  /* 0x0000000000047947 */ /* 0x000fec0003800000 */
.L_x_9:
[----:B------:R-:W-:-:S07]  /*0a70*/  FADD R7, R5, 2 ;  /* 0x4000000005077421 */ /* 0x000fce0000000000 */
.L_x_8:
[----:B------:R-:W-:Y:S05]  /*0a80*/  BSYNC.RECONVERGENT B2 ;  /* 0x0000000000027941 */ /* 0x000fea0003800200 */
.L_x_7:
[----:B------:R-:W-:Y:S02]  /*0a90*/  I2FP.F32.U32 R9, R15 ;  /* 0x0000000f00097245 */ /* 0x000fe40000201000 */
[----:B------:R-:W-:Y:S02]  /*0aa0*/  IADD3 R5, PT, PT, R15, 0x4, RZ ;  /* 0x000000040f057810 */ /* 0x000fe40007ffe0ff */
[----:B------:R-:W-:Y:S01]  /*0ab0*/  IADD3 R6, PT, PT, R6, 0x2, RZ ;  /* 0x0000000206067810 */ /* 0x000fe20007ffe0ff */
[-C--:B------:R-:W-:Y:S01]  /*0ac0*/  FMUL R9, R9, R4.reuse ;  /* 0x0000000409097220 */ /* 0x080fe20000400000 */
[----:B------:R-:W-:Y:S02]  /*0ad0*/  I2FP.F32.U32 R5, R5 ;  /* 0x0000000500057245 */ /* 0x000fe40000201000 */
[----:B------:R-:W-:Y:S01]  /*0ae0*/  ISETP.NE.AND P0, PT, R6, R3, PT ;  /* 0x000000030600720c */ /* 0x000fe20003f05270 */
[----:B------:R-:W-:Y:S01]  /*0af0*/  FFMA R9, R8, 9, -R9 ;  /* 0x4110000008097823 */ /* 0x000fe20000000809 */
[----:B------:R-:W-:Y:S01]  /*0b00*/  IADD3 R15, PT, PT, R15, 0x8, RZ ;  /* 0x000000080f0f7810 */ /* 0x000fe20007ffe0ff */
[----:B------:R-:W-:-:S02]  /*0b10*/  FMUL R8, R5, R4 ;  /* 0x0000000405087220 */ /* 0x000fc40000400000 */
[----:B------:R-:W-:Y:S02]  /*0b20*/  FADD R9, R9, 5 ;  /* 0x40a0000009097421 */ /* 0x000fe40000000000 */
[----:B------:R-:W-:Y:S02]  /*0b30*/  FFMA R7, R7, 9, -R8 ;  /* 0x4110000007077823 */ /* 0x000fe40000000808 */
[----:B------:R-:W-:Y:S02]  /*0b40*/  FADD R2, R9, R2 ;  /* 0x0000000209027221 */ /* 0x000fe40000000000 */
[----:B------:R-:W-:-:S04]  /*0b50*/  FADD R7, R7, 5 ;  /* 0x40a0000007077421 */ /* 0x000fc80000000000 */
[----:B------:R-:W-:Y:S01]  /*0b60*/  FADD R2, R7, R2 ;  /* 0x0000000207027221 */ /* 0x000fe20000000000 */
[----:B------:R-:W-:Y:S06]  /*0b70*/  @P0 BRA `(.L_x_10) ;  /* 0xfffffff400780947 */ /* 0x000fec000383ffff */
.L_x_4:
[----:B0-----:R-:W-:Y:S05]  /*0b80*/  BSYNC.RECONVERGENT B0 ;  /* 0x0000000000007941 */ /* 0x001fea0003800200 */
.L_x_3:
[----:B------:R-:W-:-:S04]  /*0b90*/  LOP3.LUT R4, R0, 0x1, RZ, 0xc0, !PT ;  /* 0x0000000100047812 */ /* 0x000fc800078ec0ff */
[----:B------:R-:W-:-:S13]  /*0ba0*/  ISETP.NE.U32.AND P0, PT, R4, 0x1, PT ;  /* 0x000000010400780c */ /* 0x000fda0003f05070 */
[----:B------:R-:W-:Y:S05]  /*0bb0*/  @P0 BRA `(.L_x_2) ;  /* 0x0000000400440947 */ /* 0x000fea0003800000 */
[----:B------:R-:W0:Y:S01]  /*0bc0*/  LDC R4, c[0x0][0x388] ;  /* 0x0000e200ff047b82 */ /* 0x000e220000000800 */
[----:B------:R-:W-:Y:S01]  /*0bd0*/  I2FP.F32.U32 R5, R3 ;  /* 0x0000000300057245 */ /* 0x000fe20000201000 */
[----:B------:R-:W-:Y:S01]  /*0be0*/  BSSY.RECONVERGENT B0, `(.L_x_11) ;  /* 0x0000048000007945 */ /* 0x000fe20003800200 */
[----:B------:R-:W-:-:S03]  /*0bf0*/  MOV R6, 0x3f800000 ;  /* 0x3f80000000067802 */ /* 0x000fc60000000f00 */
[----:B0-----:R-:W-:-:S05]  /*0c00*/  FMUL R5, R5, R4 ;  /* 0x0000000405057220 */ /* 0x001fca0000400000 */
[----:B------:R-:W-:-:S13]  /*0c10*/  FSETP.NEU.AND P0, PT, R5, 1, PT ;  /* 0x3f8000000500780b */ /* 0x000fda0003f0d000 */
[----:B------:R-:W-:Y:S05]  /*0c20*/  @!P0 BRA `(.L_x_12) ;  /* 0x00000004000c8947 */ /* 0x000fea0003800000 */
[----:B------:R-:W-:-:S13]  /*0c30*/  FSETP.NAN.AND P0, PT, |R5|, |R5|, PT ;  /* 0x400000050500720b */ /* 0x000fda0003f08200 */
[----:B------:R-:W-:Y:S05]  /*0c40*/  @P0 BRA `(.L_x_13) ;  /* 0x0000000400000947 */ /* 0x000fea0003800000 */
[C---:B------:R-:W-:Y:S01]  /*0c50*/  FMUL R6, |R5|.reuse, 16777216 ;  /* 0x4b80000005067820 */ /* 0x040fe20000400200 */
[C---:B------:R-:W-:Y:S01]  /*0c60*/  FSETP.GEU.AND P0, PT, |R5|.reuse, 1.175494350822287508e-38, PT ;  /* 0x008000000500780b */ /* 0x040fe20003f0e200 */
[----:B------:R-:W-:Y:S01]  /*0c70*/  HFMA2 R14, -RZ, RZ, 0.771484375, 0.21533203125 ;  /* 0x3a2c32e4ff0e7431 */ /* 0x000fe200000001ff */
[----:B------:R-:W-:Y:S02]  /*0c80*/  FSETP.NEU.AND P3, PT, R5, RZ, PT ;  /* 0x000000ff0500720b */ /* 0x000fe40003f6d000 */
[----:B------:R-:W-:-:S04]  /*0c90*/  FSEL R6, R6, |R5|, !P0 ;  /* 0x4000000506067208 */ /* 0x000fc80004000000 */
        /* <DEDUP_REMOVED lines=12> */
[C---:B------:R-:W-:Y:S01]  /*0d60*/  FMUL R11, R10.reuse, R10 ;  /* 0x0000000a0a0b7220 */ /* 0x040fe20000400000 */
[----:B------:R-:W-:Y:S02]  /*0d70*/  FFMA R6, R10, 1.4426950216293334961, R7 ;  /* 0x3fb8aa3b0a067823 */ /* 0x000fe40000000007 */
[----:B------:R-:W-:Y:S01]  /*0d80*/  FADD R13, R12, R12 ;  /* 0x0000000c0c0d7221 */ /* 0x000fe20000000000 */
[----:B------:R-:W-:Y:S01]  /*0d90*/  FFMA R12, R11, R14, 0.0032181653659790754318 ;  /* 0x3b52e7db0b0c7423 */ /* 0x000fe2000000000e */
        /* <DEDUP_REMOVED lines=18> */
[----:B------:R-:W-:Y:S02]  /*0ec0*/  MOV R11, 0x391fcb8e ;  /* 0x391fcb8e000b7802 */ /* 0x000fe40000000f00 */
[----:B------:R-:W-:Y:S01]  /*0ed0*/  FSETP.GT.AND P1, PT, |R8|, 152, PT ;  /* 0x431800000800780b */ /* 0x000fe20003f24200 */
[----:B------:R-:W-:Y:S01]  /*0ee0*/  FFMA R7, R6, 2, R7 ;  /* 0x4000000006077823 */ /* 0x000fe20000000007 */
[C---:B------:R-:W-:Y:S01]  /*0ef0*/  FSETP.GEU.AND P2, PT, R8.reuse, RZ, PT ;  /* 0x000000ff0800720b */ /* 0x040fe20003f4e000 */
[----:B------:R-:W1:Y:S01]  /*0f00*/  F2I.NTZ R10, R8 ;  /* 0x00000008000a7305 */ /* 0x000e620000203100 */
[----:B0-----:R-:W-:Y:S01]  /*0f10*/  FADD R6, R8, -R9 ;  /* 0x8000000908067221 */ /* 0x001fe20000000000 */
[----:B------:R-:W-:-:S03]  /*0f20*/  FSETP.GT.AND P0, PT, R9, RZ, PT ;  /* 0x000000ff0900720b */ /* 0x000fc60003f04000 */
[----:B------:R-:W-:-:S04]  /*0f30*/  FADD R6, R6, R7 ;  /* 0x0000000706067221 */ /* 0x000fc80000000000 */
[----:B------:R-:W-:-:S04]  /*0f40*/  FFMA R7, R6, R11, 0.0013391353422775864601 ;  /* 0x3aaf85ed06077423 */ /* 0x000fc8000000000b */
[----:B------:R-:W-:-:S04]  /*0f50*/  FFMA R7, R6, R7, 0.0096188392490148544312 ;  /* 0x3c1d985606077423 */ /* 0x000fc80000000007 */
[----:B------:R-:W-:-:S04]  /*0f60*/  FFMA R7, R6, R7, 0.055503588169813156128 ;  /* 0x3d6357bb06077423 */ /* 0x000fc80000000007 */
[C---:B------:R-:W-:Y:S01]  /*0f70*/  FFMA R9, R6.reuse, R7, 0.24022644758224487305 ;  /* 0x3e75fdec06097423 */ /* 0x040fe20000000007 */
[----:B------:R-:W-:Y:S02]  /*0f80*/  SEL R7, RZ, 0x83000000, P0 ;  /* 0x83000000ff077807 */ /* 0x000fe40000000000 */
[----:B------:R-:W-:Y:S01]  /*0f90*/  FSETP.NEU.AND P0, PT, |R5|, +INF , PT ;  /* 0x7f8000000500780b */ /* 0x000fe20003f0d200 */
[----:B------:R-:W-:Y:S01]  /*0fa0*/  FFMA R9, R6, R9, 0.69314718246459960938 ;  /* 0x3f31721806097423 */ /* 0x000fe20000000009 */
[----:B-1----:R-:W-:Y:S02]  /*0fb0*/  LEA R10, R10, -R7, 0x17 ;  /* 0x800000070a0a7211 */ /* 0x002fe400078eb8ff */
[----:B------:R-:W-:Y:S01]  /*0fc0*/  IADD3 R7, PT, PT, R7, 0x7f000000, RZ ;  /* 0x7f00000007077810 */ /* 0x000fe20007ffe0ff */
[----:B------:R-:W-:Y:S01]  /*0fd0*/  FFMA R8, R6, R9, 1 ;  /* 0x3f80000006087423 */ /* 0x000fe20000000009 */
[----:B------:R-:W-:-:S03]  /*0fe0*/  FSEL R6, RZ, +INF , !P2 ;  /* 0x7f800000ff067808 */ /* 0x000fc60005000000 */
[----:B------:R-:W-:-:S04]  /*0ff0*/  FMUL R7, R7, R8 ;  /* 0x0000000807077220 */ /* 0x000fc80000400000 */
[----:B------:R-:W-:Y:S01]  /*1000*/  @!P1 FMUL R6, R10, R7 ;  /* 0x000000070a069220 */ /* 0x000fe20000400000 */
[----:B------:R-:W-:Y:S06]  /*1010*/  @P0 BRA P3, `(.L_x_12) ;  /* 0x0000000000100947 */ /* 0x000fec0001800000 */
[----:B------:R-:W-:-:S05]  /*1020*/  FADD R5, R5, R5 ;  /* 0x0000000505057221 */ /* 0x000fca0000000000 */
[----:B------:R-:W-:Y:S01]  /*1030*/  LOP3.LUT R6, R5, 0x7fffffff, RZ, 0xc0, !PT ;  /* 0x7fffffff05067812 */ /* 0x000fe200078ec0ff */
[----:B------:R-:W-:Y:S06]  /*1040*/  BRA `(.L_x_12) ;  /* 0x0000000000047947 */ /* 0x000fec0003800000 */
.L_x_13:
[----:B------:R-:W-:-:S07]  /*1050*/  FADD R6, R5, 2 ;  /* 0x4000000005067421 */ /* 0x000fce0000000000 */
.L_x_12:
[----:B------:R-:W-:Y:S05]  /*1060*/  BSYNC.RECONVERGENT B0 ;  /* 0x0000000000007941 */ /* 0x000fea0003800200 */
.L_x_11:
[----:B------:R-:W-:-:S04]  /*1070*/  SHF.L.U32 R3, R3, 0x2, RZ ;  /* 0x0000000203037819 */ /* 0x000fc800000006ff */
[----:B------:R-:W-:-:S05]  /*1080*/  I2FP.F32.U32 R3, R3 ;  /* 0x0000000300037245 */ /* 0x000fca0000201000 */
[----:B------:R-:W-:-:S04]  /*1090*/  FMUL R3, R3, R4 ;  /* 0x0000000403037220 */ /* 0x000fc80000400000 */
[----:B------:R-:W-:-:S04]  /*10a0*/  FFMA R3, R6, 9, -R3 ;  /* 0x4110000006037823 */ /* 0x000fc80000000803 */
[----:B------:R-:W-:-:S04]  /*10b0*/  FADD R3, R3, 5 ;  /* 0x40a0000003037421 */ /* 0x000fc80000000000 */
[----:B------:R-:W-:-:S07]  /*10c0*/  FADD R2, R2, R3 ;  /* 0x0000000302027221 */ /* 0x000fce0000000000 */
.L_x_2:
[----:B0-----:R-:W-:Y:S05]  /*10d0*/  BSYNC.RECONVERGENT B1 ;  /* 0x0000000000017941 */ /* 0x001fea0003800200 */
.L_x_1:
[----:B------:R-:W0:Y:S08]  /*10e0*/  LDC R7, c[0x0][0x388] ;  /* 0x0000e200ff077b82 */ /* 0x000e300000000800 */
[----:B------:R-:W1:Y:S01]  /*10f0*/  LDC.64 R4, c[0x0][0x380] ;  /* 0x0000e000ff047b82 */ /* 0x000e620000000a00 */
[----:B0-----:R-:W-:Y:S01]  /*1100*/  FFMA R7, R7, R2, 4 ;  /* 0x4080000007077423 */ /* 0x001fe20000000002 */
[----:B-1----:R-:W-:-:S05]  /*1110*/  IMAD.WIDE R2, R0, 0x4, R4 ;  /* 0x0000000400027825 */ /* 0x002fca00078e0204 */
[----:B------:R-:W-:Y:S01]  /*1120*/  STG.E desc[UR4][R2.64], R7 ;  /* 0x0000000702007986 */ /* 0x000fe2000c101904 */
[----:B------:R-:W-:Y:S05]  /*1130*/  EXIT ;  /* 0x000000000000794d */ /* 0x000fea0003800000 */
.L_x_14:
        /* <DEDUP_REMOVED lines=12> */
.L_x_16:


//--------------------- .nv.shared.reserved.0     --------------------------
	.section	.nv.shared.reserved.0,"aw",@nobits
	.weak		__nv_reservedSMEM_offset_0_alias
	.size		__nv_reservedSMEM_offset_0_alias, 0, 64
	.other		__nv_reservedSMEM_offset_0_alias,@"STO_CUDA_RESERVED_SHARED STV_DEFAULT"
__nv_reservedSMEM_offset_0_alias:
	.zero		0
	.zero		64


//--------------------- .nv.constant0._Z22euler_hibrida_paraleloPffiPKf --------------------------
	.section	.nv.constant0._Z22euler_hibrida_paraleloPffiPKf,"a",@progbits
	.sectionflags	@""
	.align	4
.nv.constant0._Z22euler_hibrida_paraleloPffiPKf:
	.zero		920


//--------------------- .nv.constant0._Z14euler_paraleloPffi --------------------------
	.section	.nv.constant0._Z14euler_paraleloPffi,"a",@progbits
	.sectionflags	@""
	.align	4
.nv.constant0._Z14euler_paraleloPffi:
	.zero		912


//--------------------- SYMBOLS --------------------------

	.type		.nv.reservedSmem.offset0,@object
	.size		.nv.reservedSmem.offset0,0x4
